//
// Generated by NVIDIA NVVM Compiler
//
// Compiler Build ID: CL-36424714
// Cuda compilation tools, release 13.0, V13.0.88
// Based on NVVM 20.0.0
//

.version 9.0
.target sm_100
.address_size 64

	// .globl	_Z22batch_swap_rows_kernelP6__halfiiiiiPKi
.extern .shared .align 16 .b8 s_ipiv[];

.visible .entry _Z22batch_swap_rows_kernelP6__halfiiiiiPKi(
	.param .u64 .ptr .align 1 _Z22batch_swap_rows_kernelP6__halfiiiiiPKi_param_0,
	.param .u32 _Z22batch_swap_rows_kernelP6__halfiiiiiPKi_param_1,
	.param .u32 _Z22batch_swap_rows_kernelP6__halfiiiiiPKi_param_2,
	.param .u32 _Z22batch_swap_rows_kernelP6__halfiiiiiPKi_param_3,
	.param .u32 _Z22batch_swap_rows_kernelP6__halfiiiiiPKi_param_4,
	.param .u32 _Z22batch_swap_rows_kernelP6__halfiiiiiPKi_param_5,
	.param .u64 .ptr .align 1 _Z22batch_swap_rows_kernelP6__halfiiiiiPKi_param_6
)
{
	.reg .pred 	%p<22>;
	.reg .b16 	%rs<11>;
	.reg .b32 	%r<64>;
	.reg .b64 	%rd<36>;

	ld.param.u64 	%rd6, [_Z22batch_swap_rows_kernelP6__halfiiiiiPKi_param_0];
	ld.param.u32 	%r27, [_Z22batch_swap_rows_kernelP6__halfiiiiiPKi_param_1];
	ld.param.u32 	%r28, [_Z22batch_swap_rows_kernelP6__halfiiiiiPKi_param_2];
	ld.param.u32 	%r29, [_Z22batch_swap_rows_kernelP6__halfiiiiiPKi_param_3];
	ld.param.u32 	%r30, [_Z22batch_swap_rows_kernelP6__halfiiiiiPKi_param_4];
	ld.param.u32 	%r31, [_Z22batch_swap_rows_kernelP6__halfiiiiiPKi_param_5];
	ld.param.u64 	%rd5, [_Z22batch_swap_rows_kernelP6__halfiiiiiPKi_param_6];
	cvta.to.global.u64 	%rd1, %rd6;
	mov.u32 	%r1, %tid.x;
	setp.ge.s32 	%p1, %r1, %r31;
	@%p1 bra 	$L__BB0_3;
	mov.u32 	%r2, %ntid.x;
	cvta.to.global.u64 	%rd2, %rd5;
	mov.u32 	%r58, %r1;
$L__BB0_2:
	mul.wide.s32 	%rd7, %r58, 4;
	add.s64 	%rd8, %rd2, %rd7;
	ld.global.nc.u32 	%r32, [%rd8];
	shl.b32 	%r33, %r58, 2;
	mov.u32 	%r34, s_ipiv;
	add.s32 	%r35, %r34, %r33;
	st.shared.u32 	[%r35], %r32;
	add.s32 	%r58, %r58, %r2;
	setp.lt.s32 	%p2, %r58, %r31;
	@%p2 bra 	$L__BB0_2;
$L__BB0_3:
	bar.sync 	0;
	mov.u32 	%r36, %ctaid.x;
	mov.u32 	%r37, %ntid.x;
	mad.lo.s32 	%r5, %r36, %r37, %r1;
	setp.ge.s32 	%p3, %r5, %r28;
	@%p3 bra 	$L__BB0_27;
	setp.ge.s32 	%p4, %r5, %r30;
	add.s32 	%r38, %r31, %r30;
	setp.lt.s32 	%p5, %r5, %r38;
	and.pred  	%p6, %p4, %p5;
	@%p6 bra 	$L__BB0_27;
	mul.wide.s32 	%rd3, %r29, %r5;
	setp.lt.s32 	%p7, %r31, 1;
	@%p7 bra 	$L__BB0_27;
	and.b32  	%r6, %r31, 3;
	setp.lt.u32 	%p8, %r31, 4;
	mov.b32 	%r60, 0;
	@%p8 bra 	$L__BB0_21;
	and.b32  	%r60, %r31, 2147483644;
	mov.b32 	%r59, 0;
	mov.u32 	%r42, s_ipiv;
	cvt.s64.s32 	%rd17, %r30;
$L__BB0_8:
	add.s32 	%r9, %r59, %r30;
	shl.b32 	%r41, %r59, 2;
	add.s32 	%r10, %r42, %r41;
	ld.shared.u32 	%r43, [%r10];
	add.s32 	%r11, %r43, %r9;
	setp.eq.s32 	%p9, %r43, 0;
	@%p9 bra 	$L__BB0_11;
	max.u32 	%r44, %r9, %r11;
	setp.ge.u32 	%p10, %r44, %r27;
	@%p10 bra 	$L__BB0_11;
	cvt.s64.s32 	%rd9, %r9;
	add.s64 	%rd10, %rd3, %rd9;
	cvt.s64.s32 	%rd11, %r11;
	add.s64 	%rd12, %rd3, %rd11;
	shl.b64 	%rd13, %rd10, 1;
	add.s64 	%rd14, %rd1, %rd13;
	ld.global.u16 	%rs1, [%rd14];
	shl.b64 	%rd15, %rd12, 1;
	add.s64 	%rd16, %rd1, %rd15;
	ld.global.u16 	%rs2, [%rd16];
	st.global.u16 	[%rd14], %rs2;
	st.global.u16 	[%rd16], %rs1;
$L__BB0_11:
	ld.shared.u32 	%r12, [%r10+4];
	setp.eq.s32 	%p11, %r12, 0;
	cvt.s64.s32 	%rd18, %r59;
	add.s64 	%rd19, %rd18, %rd17;
	add.s64 	%rd20, %rd3, %rd19;
	shl.b64 	%rd21, %rd20, 1;
	add.s64 	%rd4, %rd1, %rd21;
	@%p11 bra 	$L__BB0_14;
	add.s32 	%r45, %r9, 1;
	add.s32 	%r46, %r12, %r45;
	max.u32 	%r47, %r45, %r46;
	setp.ge.u32 	%p12, %r47, %r27;
	@%p12 bra 	$L__BB0_14;
	ld.global.u16 	%rs3, [%rd4+2];
	mul.wide.s32 	%rd22, %r12, 2;
	add.s64 	%rd23, %rd4, %rd22;
	ld.global.u16 	%rs4, [%rd23+2];
	st.global.u16 	[%rd4+2], %rs4;
	st.global.u16 	[%rd23+2], %rs3;
$L__BB0_14:
	ld.shared.u32 	%r13, [%r10+8];
	setp.eq.s32 	%p13, %r13, 0;
	@%p13 bra 	$L__BB0_17;
	add.s32 	%r48, %r9, 2;
	add.s32 	%r49, %r13, %r48;
	max.u32 	%r50, %r48, %r49;
	setp.ge.u32 	%p14, %r50, %r27;
	@%p14 bra 	$L__BB0_17;
	ld.global.u16 	%rs5, [%rd4+4];
	mul.wide.s32 	%rd24, %r13, 2;
	add.s64 	%rd25, %rd4, %rd24;
	ld.global.u16 	%rs6, [%rd25+4];
	st.global.u16 	[%rd4+4], %rs6;
	st.global.u16 	[%rd25+4], %rs5;
$L__BB0_17:
	ld.shared.u32 	%r14, [%r10+12];
	setp.eq.s32 	%p15, %r14, 0;
	@%p15 bra 	$L__BB0_20;
	add.s32 	%r51, %r9, 3;
	add.s32 	%r52, %r14, %r51;
	max.u32 	%r53, %r51, %r52;
	setp.ge.u32 	%p16, %r53, %r27;
	@%p16 bra 	$L__BB0_20;
	ld.global.u16 	%rs7, [%rd4+6];
	mul.wide.s32 	%rd26, %r14, 2;
	add.s64 	%rd27, %rd4, %rd26;
	ld.global.u16 	%rs8, [%rd27+6];
	st.global.u16 	[%rd4+6], %rs8;
	st.global.u16 	[%rd27+6], %rs7;
$L__BB0_20:
	add.s32 	%r59, %r59, 4;
	setp.ne.s32 	%p17, %r59, %r60;
	@%p17 bra 	$L__BB0_8;
$L__BB0_21:
	setp.eq.s32 	%p18, %r6, 0;
	@%p18 bra 	$L__BB0_27;
	shl.b32 	%r54, %r60, 2;
	mov.u32 	%r55, s_ipiv;
	add.s32 	%r63, %r55, %r54;
	add.s32 	%r62, %r60, %r30;
	neg.s32 	%r61, %r6;
$L__BB0_23:
	.pragma "nounroll";
	ld.shared.u32 	%r56, [%r63];
	add.s32 	%r23, %r62, %r56;
	setp.eq.s32 	%p19, %r56, 0;
	@%p19 bra 	$L__BB0_26;
	max.u32 	%r57, %r62, %r23;
	setp.ge.u32 	%p20, %r57, %r27;
	@%p20 bra 	$L__BB0_26;
	cvt.s64.s32 	%rd28, %r62;
	add.s64 	%rd29, %rd3, %rd28;
	shl.b64 	%rd30, %rd29, 1;
	add.s64 	%rd31, %rd1, %rd30;
	cvt.s64.s32 	%rd32, %r23;
	add.s64 	%rd33, %rd3, %rd32;
	ld.global.u16 	%rs9, [%rd31];
	shl.b64 	%rd34, %rd33, 1;
	add.s64 	%rd35, %rd1, %rd34;
	ld.global.u16 	%rs10, [%rd35];
	st.global.u16 	[%rd31], %rs10;
	st.global.u16 	[%rd35], %rs9;
$L__BB0_26:
	add.s32 	%r63, %r63, 4;
	add.s32 	%r62, %r62, 1;
	add.s32 	%r61, %r61, 1;
	setp.ne.s32 	%p21, %r61, 0;
	@%p21 bra 	$L__BB0_23;
$L__BB0_27:
	ret;

}


// ===== COMPILED SASS (sm_100) =====

	.target	sm_100

	.elftype	@"ET_EXEC"


//--------------------- .note.nv.tkinfo           --------------------------
	.section	.note.nv.tkinfo,"",@"SHT_NOTE"
	.sectionflags	@"SHF_NOTE_NV_TKINFO"
	.tkinfo
        /*0018*/ 	.word	0x00000002
        /*0030*/ 	.string	""
        /*0030*/ 	.string	"ptxas"
        /*0030*/ 	.string	"Cuda compilation tools, release 13.0, V13.0.88"
        /*0030*/ 	.string	"Build cuda_13.0.r13.0/compiler.36424714_0"
        /*0030*/ 	.string	"-arch sm_100 -m 64 "



//--------------------- .note.nv.cuinfo           --------------------------
	.section	.note.nv.cuinfo,"",@"SHT_NOTE"
	.sectionflags	@"SHF_NOTE_NV_CUINFO"
        /*0018*/ 	.short	0x0002
        /*001a*/ 	.short	0x0064
        /*001c*/ 	.short	0x0082
	.zero		2


//--------------------- .nv.info                  --------------------------
	.section	.nv.info,"",@"SHT_CUDA_INFO"
	.align	4


	//----- nvinfo : EIATTR_REGCOUNT
	.align		4
        /*0000*/ 	.byte	0x04, 0x2f
        /*0002*/ 	.short	(.L_1 - .L_0)
	.align		4
.L_0:
        /*0004*/ 	.word	index@(_Z22batch_swap_rows_kernelP6__halfiiiiiPKi)
        /*0008*/ 	.word	0x0000001c


	//----- nvinfo : EIATTR_FRAME_SIZE
	.align		4
.L_1:
        /*000c*/ 	.byte	0x04, 0x11
        /*000e*/ 	.short	(.L_3 - .L_2)
	.align		4
.L_2:
        /*0010*/ 	.word	index@(_Z22batch_swap_rows_kernelP6__halfiiiiiPKi)
        /*0014*/ 	.word	0x00000000


	//----- nvinfo : EIATTR_MIN_STACK_SIZE
	.align		4
.L_3:
        /*0018*/ 	.byte	0x04, 0x12
        /*001a*/ 	.short	(.L_5 - .L_4)
	.align		4
.L_4:
        /*001c*/ 	.word	index@(_Z22batch_swap_rows_kernelP6__halfiiiiiPKi)
        /*0020*/ 	.word	0x00000000
.L_5:


//--------------------- .nv.compat                --------------------------
	.section	.nv.compat,"",@"SHT_CUDA_COMPAT_INFO"
	.align	4
        /*0000*/ 	.byte	0x02, 0x09, 0x00, 0x00, 0x02, 0x02, 0x01, 0x00, 0x02, 0x05, 0x05, 0x00, 0x03, 0x07, 0x01, 0x01
        /*0010*/ 	.byte	0x02, 0x03, 0x00, 0x00, 0x02, 0x06, 0x01, 0x00, 0x04, 0x0b, 0x08, 0x00, 0x09, 0x00, 0x00, 0x00
        /*0020*/ 	.byte	0x00, 0x00, 0x00, 0x00


//--------------------- .nv.info._Z22batch_swap_rows_kernelP6__halfiiiiiPKi --------------------------
	.section	.nv.info._Z22batch_swap_rows_kernelP6__halfiiiiiPKi,"",@"SHT_CUDA_INFO"
	.sectionflags	@""
	.align	4


	//----- nvinfo : EIATTR_CUDA_API_VERSION
	.align		4
        /*0000*/ 	.byte	0x04, 0x37
        /*0002*/ 	.short	(.L_7 - .L_6)
.L_6:
        /*0004*/ 	.word	0x00000082


	//----- nvinfo : EIATTR_KPARAM_INFO
	.align		4
.L_7:
        /*0008*/ 	.byte	0x04, 0x17
        /*000a*/ 	.short	(.L_9 - .L_8)
.L_8:
        /*000c*/ 	.word	0x00000000
        /*0010*/ 	.short	0x0006
        /*0012*/ 	.short	0x0020
        /*0014*/ 	.byte	0x00, 0xf5, 0x21, 0x00


	//----- nvinfo : EIATTR_KPARAM_INFO
	.align		4
.L_9:
        /*0018*/ 	.byte	0x04, 0x17
        /*001a*/ 	.short	(.L_11 - .L_10)
.L_10:
        /*001c*/ 	.word	0x00000000
        /*0020*/ 	.short	0x0005
        /*0022*/ 	.short	0x0018
        /*0024*/ 	.byte	0x00, 0xf0, 0x11, 0x00


	//----- nvinfo : EIATTR_KPARAM_INFO
	.align		4
.L_11:
        /*0028*/ 	.byte	0x04, 0x17
        /*002a*/ 	.short	(.L_13 - .L_12)
.L_12:
        /*002c*/ 	.word	0x00000000
        /*0030*/ 	.short	0x0004
        /*0032*/ 	.short	0x0014
        /*0034*/ 	.byte	0x00, 0xf0, 0x11, 0x00


	//----- nvinfo : EIATTR_KPARAM_INFO
	.align		4
.L_13:
        /*0038*/ 	.byte	0x04, 0x17
        /*003a*/ 	.short	(.L_15 - .L_14)
.L_14:
        /*003c*/ 	.word	0x00000000
        /*0040*/ 	.short	0x0003
        /*0042*/ 	.short	0x0010
        /*0044*/ 	.byte	0x00, 0xf0, 0x11, 0x00


	//----- nvinfo : EIATTR_KPARAM_INFO
	.align		4
.L_15:
        /*0048*/ 	.byte	0x04, 0x17
        /*004a*/ 	.short	(.L_17 - .L_16)
.L_16:
        /*004c*/ 	.word	0x00000000
        /*0050*/ 	.short	0x0002
        /*0052*/ 	.short	0x000c
        /*0054*/ 	.byte	0x00, 0xf0, 0x11, 0x00


	//----- nvinfo : EIATTR_KPARAM_INFO
	.align		4
.L_17:
        /*0058*/ 	.byte	0x04, 0x17
        /*005a*/ 	.short	(.L_19 - .L_18)
.L_18:
        /*005c*/ 	.word	0x00000000
        /*0060*/ 	.short	0x0001
        /*0062*/ 	.short	0x0008
        /*0064*/ 	.byte	0x00, 0xf0, 0x11, 0x00


	//----- nvinfo : EIATTR_KPARAM_INFO
	.align		4
.L_19:
        /*0068*/ 	.byte	0x04, 0x17
        /*006a*/ 	.short	(.L_21 - .L_20)
.L_20:
        /*006c*/ 	.word	0x00000000
        /*0070*/ 	.short	0x0000
        /*0072*/ 	.short	0x0000
        /*0074*/ 	.byte	0x00, 0xf5, 0x21, 0x00


	//----- nvinfo : EIATTR_SPARSE_MMA_MASK
	.align		4
.L_21:
        /*0078*/ 	.byte	0x03, 0x50
        /*007a*/ 	.short	0x0000


	//----- nvinfo : EIATTR_MAXREG_COUNT
	.align		4
        /*007c*/ 	.byte	0x03, 0x1b
        /*007e*/ 	.short	0x00ff


	//----- nvinfo : EIATTR_NUM_BARRIERS
	.align		4
        /*0080*/ 	.byte	0x02, 0x4c
        /*0082*/ 	.byte	0x01
	.zero		1


	//----- nvinfo : EIATTR_MERCURY_ISA_VERSION
	.align		4
        /*0084*/ 	.byte	0x03, 0x5f
        /*0086*/ 	.short	0x0101


	//----- nvinfo : EIATTR_VRC_CTA_INIT_COUNT
	.align		4
        /*0088*/ 	.byte	0x02, 0x4a
	.zero		1
	.zero		1


	//----- nvinfo : EIATTR_EXIT_INSTR_OFFSETS
	.align		4
        /*008c*/ 	.byte	0x04, 0x1c
        /*008e*/ 	.short	(.L_23 - .L_22)


	//   ....[0]....
.L_22:
        /*0090*/ 	.word	0x000001b0


	//   ....[1]....
        /*0094*/ 	.word	0x00000200


	//   ....[2]....
        /*0098*/ 	.word	0x00000220


	//   ....[3]....
        /*009c*/ 	.word	0x000006b0


	//   ....[4]....
        /*00a0*/ 	.word	0x000008c0


	//----- nvinfo : EIATTR_CRS_STACK_SIZE
	.align		4
.L_23:
        /*00a4*/ 	.byte	0x04, 0x1e
        /*00a6*/ 	.short	(.L_25 - .L_24)
.L_24:
        /*00a8*/ 	.word	0x00000000


	//----- nvinfo : EIATTR_CBANK_PARAM_SIZE
	.align		4
.L_25:
        /*00ac*/ 	.byte	0x03, 0x19
        /*00ae*/ 	.short	0x0028


	//----- nvinfo : EIATTR_PARAM_CBANK
	.align		4
        /*00b0*/ 	.byte	0x04, 0x0a
        /*00b2*/ 	.short	(.L_27 - .L_26)
	.align		4
.L_26:
        /*00b4*/ 	.word	index@(.nv.constant0._Z22batch_swap_rows_kernelP6__halfiiiiiPKi)
        /*00b8*/ 	.short	0x0380
        /*00ba*/ 	.short	0x0028


	//----- nvinfo : EIATTR_SW_WAR
	.align		4
.L_27:
        /*00bc*/ 	.byte	0x04, 0x36
        /*00be*/ 	.short	(.L_29 - .L_28)
.L_28:
        /*00c0*/ 	.word	0x00000008
.L_29:


//--------------------- .nv.callgraph             --------------------------
	.section	.nv.callgraph,"",@"SHT_CUDA_CALLGRAPH"
	.align	4
	.sectionentsize	8
	.align		4
        /*0000*/ 	.word	0x00000000
	.align		4
        /*0004*/ 	.word	0xffffffff
	.align		4
        /*0008*/ 	.word	0x00000000
	.align		4
        /*000c*/ 	.word	0xfffffffe
	.align		4
        /*0010*/ 	.word	0x00000000
	.align		4
        /*0014*/ 	.word	0xfffffffd
	.align		4
        /*0018*/ 	.word	0x00000000
	.align		4
        /*001c*/ 	.word	0xfffffffc


//--------------------- .text._Z22batch_swap_rows_kernelP6__halfiiiiiPKi --------------------------
	.section	.text._Z22batch_swap_rows_kernelP6__halfiiiiiPKi,"ax",@progbits
	.align	128
        .global         _Z22batch_swap_rows_kernelP6__halfiiiiiPKi
        .type           _Z22batch_swap_rows_kernelP6__halfiiiiiPKi,@function
        .size           _Z22batch_swap_rows_kernelP6__halfiiiiiPKi,(.L_x_8 - _Z22batch_swap_rows_kernelP6__halfiiiiiPKi)
        .other          _Z22batch_swap_rows_kernelP6__halfiiiiiPKi,@"STO_CUDA_ENTRY STV_DEFAULT"
_Z22batch_swap_rows_kernelP6__halfiiiiiPKi:
.text._Z22batch_swap_rows_kernelP6__halfiiiiiPKi:
[----:B------:R-:W-:Y:S01]  /*0000*/  LDC R1, c[0x0][0x37c] ;  /* 0x0000df00ff017b82 */ /* 0x000fe20000000800 */
[----:B------:R-:W0:Y:S07]  /*0010*/  S2R R13, SR_TID.X ;  /* 0x00000000000d7919 */ /* 0x000e2e0000002100 */
[----:B------:R-:W0:Y:S01]  /*0020*/  LDC R8, c[0x0][0x398] ;  /* 0x0000e600ff087b82 */ /* 0x000e220000000800 */
[----:B------:R-:W1:Y:S01]  /*0030*/  LDCU.64 UR8, c[0x0][0x358] ;  /* 0x00006b00ff0877ac */ /* 0x000e620008000a00 */
[----:B------:R-:W-:Y:S01]  /*0040*/  BSSY.RECONVERGENT B0, `(.L_x_0) ;  /* 0x0000010000007945 */ /* 0x000fe20003800200 */
[----:B0-----:R-:W-:-:S13]  /*0050*/  ISETP.GE.AND P0, PT, R13, R8, PT ;  /* 0x000000080d00720c */ /* 0x001fda0003f06270 */
[----:B-1----:R-:W-:Y:S05]  /*0060*/  @P0 BRA `(.L_x_1) ;  /* 0x0000000000340947 */ /* 0x002fea0003800000 */
[----:B------:R-:W0:Y:S01]  /*0070*/  S2R R3, SR_CgaCtaId ;  /* 0x0000000000037919 */ /* 0x000e220000008800 */
[----:B------:R-:W1:Y:S01]  /*0080*/  LDC R6, c[0x0][0x360] ;  /* 0x0000d800ff067b82 */ /* 0x000e620000000800 */
[----:B------:R-:W-:Y:S01]  /*0090*/  MOV R0, 0x400 ;  /* 0x0000040000007802 */ /* 0x000fe20000000f00 */
[----:B------:R-:W-:-:S06]  /*00a0*/  IMAD.MOV.U32 R7, RZ, RZ, R13 ;  /* 0x000000ffff077224 */ /* 0x000fcc00078e000d */
[----:B------:R-:W2:Y:S01]  /*00b0*/  LDC.64 R4, c[0x0][0x3a0] ;  /* 0x0000e800ff047b82 */ /* 0x000ea20000000a00 */
[----:B0-----:R-:W-:-:S07]  /*00c0*/  LEA R0, R3, R0, 0x18 ;  /* 0x0000000003007211 */ /* 0x001fce00078ec0ff */
.L_x_2:
[----:B0-2---:R-:W-:-:S06]  /*00d0*/  IMAD.WIDE R2, R7, 0x4, R4 ;  /* 0x0000000407027825 */ /* 0x005fcc00078e0204 */
[----:B------:R-:W2:Y:S01]  /*00e0*/  LDG.E.CONSTANT R2, desc[UR8][R2.64] ;  /* 0x0000000802027981 */ /* 0x000ea2000c1e9900 */
[----:B------:R-:W-:Y:S02]  /*00f0*/  IMAD R9, R7, 0x4, R0 ;  /* 0x0000000407097824 */ /* 0x000fe400078e0200 */
[----:B-1----:R-:W-:-:S05]  /*0100*/  IMAD.IADD R7, R6, 0x1, R7 ;  /* 0x0000000106077824 */ /* 0x002fca00078e0207 */
[----:B------:R-:W-:Y:S01]  /*0110*/  ISETP.GE.AND P0, PT, R7, R8, PT ;  /* 0x000000080700720c */ /* 0x000fe20003f06270 */
[----:B--2---:R0:W-:-:S12]  /*0120*/  STS [R9], R2 ;  /* 0x0000000209007388 */ /* 0x0041d80000000800 */
[----:B------:R-:W-:Y:S05]  /*0130*/  @!P0 BRA `(.L_x_2) ;  /* 0xfffffffc00e48947 */ /* 0x000fea000383ffff */
.L_x_1:
[----:B------:R-:W-:Y:S05]  /*0140*/  BSYNC.RECONVERGENT B0 ;  /* 0x0000000000007941 */ /* 0x000fea0003800200 */
.L_x_0:
[----:B------:R-:W1:Y:S01]  /*0150*/  S2UR UR4, SR_CTAID.X ;  /* 0x00000000000479c3 */ /* 0x000e620000002500 */
[----:B------:R-:W2:Y:S07]  /*0160*/  LDCU UR5, c[0x0][0x38c] ;  /* 0x00007180ff0577ac */ /* 0x000eae0008000800 */
[----:B------:R-:W1:Y:S02]  /*0170*/  LDC R0, c[0x0][0x360] ;  /* 0x0000d800ff007b82 */ /* 0x000e640000000800 */
[----:B-1----:R-:W-:-:S06]  /*0180*/  IMAD R13, R0, UR4, R13 ;  /* 0x00000004000d7c24 */ /* 0x002fcc000f8e020d */
[----:B------:R-:W-:Y:S01]  /*0190*/  BAR.SYNC.DEFER_BLOCKING 0x0 ;  /* 0x0000000000007b1d */ /* 0x000fe20000010000 */
[----:B--2---:R-:W-:-:S13]  /*01a0*/  ISETP.GE.AND P0, PT, R13, UR5, PT ;  /* 0x000000050d007c0c */ /* 0x004fda000bf06270 */
[----:B------:R-:W-:Y:S05]  /*01b0*/  @P0 EXIT ;  /* 0x000000000000094d */ /* 0x000fea0003800000 */
[----:B------:R-:W1:Y:S02]  /*01c0*/  LDCU UR4, c[0x0][0x394] ;  /* 0x00007280ff0477ac */ /* 0x000e640008000800 */
[----:B-1----:R-:W-:Y:S01]  /*01d0*/  VIADD R0, R8, UR4 ;  /* 0x0000000408007c36 */ /* 0x002fe20008000000 */
[----:B------:R-:W-:-:S04]  /*01e0*/  ISETP.GE.AND P1, PT, R13, UR4, PT ;  /* 0x000000040d007c0c */ /* 0x000fc8000bf26270 */
[----:B------:R-:W-:-:S13]  /*01f0*/  ISETP.GE.AND P0, PT, R13, R0, PT ;  /* 0x000000000d00720c */ /* 0x000fda0003f06270 */
[----:B------:R-:W-:Y:S05]  /*0200*/  @!P0 EXIT P1 ;  /* 0x000000000000894d */ /* 0x000fea0000800000 */
[----:B------:R-:W-:-:S13]  /*0210*/  ISETP.GE.AND P0, PT, R8, 0x1, PT ;  /* 0x000000010800780c */ /* 0x000fda0003f06270 */
[----:B------:R-:W-:Y:S05]  /*0220*/  @!P0 EXIT ;  /* 0x000000000000894d */ /* 0x000fea0003800000 */
[C---:B------:R-:W-:Y:S01]  /*0230*/  ISETP.GE.U32.AND P0, PT, R8.reuse, 0x4, PT ;  /* 0x000000040800780c */ /* 0x040fe20003f06070 */
[----:B------:R-:W-:Y:S01]  /*0240*/  IMAD.MOV.U32 R12, RZ, RZ, RZ ;  /* 0x000000ffff0c7224 */ /* 0x000fe200078e00ff */
[----:B------:R-:W-:-:S11]  /*0250*/  LOP3.LUT R0, R8, 0x3, RZ, 0xc0, !PT ;  /* 0x0000000308007812 */ /* 0x000fd600078ec0ff */
[----:B------:R-:W-:Y:S05]  /*0260*/  @!P0 BRA `(.L_x_3) ;  /* 0x00000004000c8947 */ /* 0x000fea0003800000 */
[----:B------:R-:W1:Y:S01]  /*0270*/  S2UR UR6, SR_CgaCtaId ;  /* 0x00000000000679c3 */ /* 0x000e620000008800 */
[----:B------:R-:W-:Y:S01]  /*0280*/  LOP3.LUT R12, R8, 0x7ffffffc, RZ, 0xc0, !PT ;  /* 0x7ffffffc080c7812 */ /* 0x000fe200078ec0ff */
[----:B------:R-:W-:Y:S01]  /*0290*/  IMAD.MOV.U32 R15, RZ, RZ, RZ ;  /* 0x000000ffff0f7224 */ /* 0x000fe200078e00ff */
[----:B------:R-:W-:Y:S01]  /*02a0*/  UMOV UR5, 0x400 ;  /* 0x0000040000057882 */ /* 0x000fe20000000000 */
[----:B------:R-:W2:Y:S04]  /*02b0*/  LDCU UR7, c[0x0][0x394] ;  /* 0x00007280ff0777ac */ /* 0x000ea80008000800 */
[----:B------:R-:W3:Y:S01]  /*02c0*/  LDC R14, c[0x0][0x388] ;  /* 0x0000e200ff0e7b82 */ /* 0x000ee20000000800 */
[----:B------:R-:W4:Y:S01]  /*02d0*/  LDCU UR11, c[0x0][0x390] ;  /* 0x00007200ff0b77ac */ /* 0x000f220008000800 */
[----:B------:R-:W0:Y:S01]  /*02e0*/  LDCU.64 UR12, c[0x0][0x380] ;  /* 0x00007000ff0c77ac */ /* 0x000e220008000a00 */
[----:B------:R-:W-:-:S02]  /*02f0*/  USHF.R.S32.HI UR10, URZ, 0x1f, UR4 ;  /* 0x0000001fff0a7899 */ /* 0x000fc40008011404 */
[----:B-12---:R-:W-:-:S12]  /*0300*/  ULEA UR5, UR6, UR5, 0x18 ;  /* 0x0000000506057291 */ /* 0x006fd8000f8ec0ff */
.L_x_5:
[C---:B--2---:R-:W-:Y:S01]  /*0310*/  LEA R4, R15.reuse, UR5, 0x2 ;  /* 0x000000050f047c11 */ /* 0x044fe2000f8e10ff */
[----:B------:R-:W-:Y:S02]  /*0320*/  UMOV UR4, UR7 ;  /* 0x0000000700047c82 */ /* 0x000fe40008000000 */
[----:B0-----:R-:W-:-:S03]  /*0330*/  VIADD R2, R15, UR4 ;  /* 0x000000040f027c36 */ /* 0x001fc60008000000 */
[----:B------:R-:W0:Y:S02]  /*0340*/  LDS.128 R4, [R4] ;  /* 0x0000000004047984 */ /* 0x000e240000000c00 */
[----:B0-----:R-:W-:-:S05]  /*0350*/  IMAD.IADD R8, R2, 0x1, R4 ;  /* 0x0000000102087824 */ /* 0x001fca00078e0204 */
[----:B------:R-:W-:-:S04]  /*0360*/  VIMNMX.U32 R3, PT, PT, R2, R8, !PT ;  /* 0x0000000802037248 */ /* 0x000fc80007fe0000 */
[----:B---3--:R-:W-:-:S04]  /*0370*/  ISETP.GE.U32.AND P1, PT, R3, R14, PT ;  /* 0x0000000e0300720c */ /* 0x008fc80003f26070 */
[----:B------:R-:W-:-:S13]  /*0380*/  ISETP.EQ.OR P1, PT, R4, RZ, P1 ;  /* 0x000000ff0400720c */ /* 0x000fda0000f22670 */
[----:B------:R-:W-:Y:S02]  /*0390*/  @!P1 SHF.R.S32.HI R9, RZ, 0x1f, R8 ;  /* 0x0000001fff099819 */ /* 0x000fe40000011408 */
[----:B------:R-:W-:Y:S01]  /*03a0*/  @!P1 SHF.R.S32.HI R3, RZ, 0x1f, R2 ;  /* 0x0000001fff039819 */ /* 0x000fe20000011402 */
[----:B----4-:R-:W-:-:S04]  /*03b0*/  @!P1 IMAD.WIDE R18, R13, UR11, R8 ;  /* 0x0000000b0d129c25 */ /* 0x010fc8000f8e0208 */
[----:B------:R-:W-:Y:S01]  /*03c0*/  @!P1 IMAD.WIDE R16, R13, UR11, R2 ;  /* 0x0000000b0d109c25 */ /* 0x000fe2000f8e0202 */
[----:B------:R-:W-:Y:S02]  /*03d0*/  @!P1 LEA R10, P2, R18, UR12, 0x1 ;  /* 0x0000000c120a9c11 */ /* 0x000fe4000f8408ff */
[----:B------:R-:W-:Y:S02]  /*03e0*/  @!P1 LEA R8, P0, R16, UR12, 0x1 ;  /* 0x0000000c10089c11 */ /* 0x000fe4000f8008ff */
[----:B------:R-:W-:Y:S02]  /*03f0*/  @!P1 LEA.HI.X R11, R18, UR13, R19, 0x1, P2 ;  /* 0x0000000d120b9c11 */ /* 0x000fe400090f0c13 */
[----:B------:R-:W-:-:S03]  /*0400*/  @!P1 LEA.HI.X R9, R16, UR13, R17, 0x1, P0 ;  /* 0x0000000d10099c11 */ /* 0x000fc600080f0c11 */
[----:B------:R-:W2:Y:S04]  /*0410*/  @!P1 LDG.E.U16 R21, desc[UR8][R10.64] ;  /* 0x000000080a159981 */ /* 0x000ea8000c1e1500 */
[----:B------:R-:W3:Y:S01]  /*0420*/  @!P1 LDG.E.U16 R3, desc[UR8][R8.64] ;  /* 0x0000000808039981 */ /* 0x000ee2000c1e1500 */
[----:B------:R-:W-:Y:S01]  /*0430*/  VIADD R4, R2, 0x1 ;  /* 0x0000000102047836 */ /* 0x000fe20000000000 */
[----:B------:R-:W-:Y:S02]  /*0440*/  SHF.R.S32.HI R17, RZ, 0x1f, R15 ;  /* 0x0000001fff117819 */ /* 0x000fe4000001140f */
[----:B------:R-:W-:Y:S02]  /*0450*/  IADD3 R16, P0, PT, R15, UR4, RZ ;  /* 0x000000040f107c10 */ /* 0x000fe4000ff1e0ff */
[----:B------:R-:W-:-:S02]  /*0460*/  VIADDMNMX.U32 R19, R5, R4, R4, !PT ;  /* 0x0000000405137246 */ /* 0x000fc40007800004 */
[----:B------:R-:W-:Y:S02]  /*0470*/  IADD3.X R17, PT, PT, R17, UR10, RZ, P0, !PT ;  /* 0x0000000a11117c10 */ /* 0x000fe400087fe4ff */
[----:B------:R-:W-:Y:S01]  /*0480*/  ISETP.GE.U32.AND P0, PT, R19, R14, PT ;  /* 0x0000000e1300720c */ /* 0x000fe20003f06070 */
[----:B------:R-:W-:-:S03]  /*0490*/  IMAD.WIDE R18, R13, UR11, R16 ;  /* 0x0000000b0d127c25 */ /* 0x000fc6000f8e0210 */
[----:B------:R-:W-:Y:S02]  /*04a0*/  ISETP.EQ.OR P0, PT, R5, RZ, P0 ;  /* 0x000000ff0500720c */ /* 0x000fe40000702670 */
[----:B------:R-:W-:-:S04]  /*04b0*/  LEA R16, P2, R18, UR12, 0x1 ;  /* 0x0000000c12107c11 */ /* 0x000fc8000f8408ff */
[----:B------:R-:W-:-:S07]  /*04c0*/  LEA.HI.X R17, R18, UR13, R19, 0x1, P2 ;  /* 0x0000000d12117c11 */ /* 0x000fce00090f0c13 */
[----:B------:R-:W-:Y:S01]  /*04d0*/  @!P0 IMAD.WIDE R4, R5, 0x2, R16 ;  /* 0x0000000205048825 */ /* 0x000fe200078e0210 */
[----:B--2---:R0:W-:Y:S04]  /*04e0*/  @!P1 STG.E.U16 desc[UR8][R8.64], R21 ;  /* 0x0000001508009986 */ /* 0x0041e8000c101508 */
[----:B---3--:R1:W-:Y:S04]  /*04f0*/  @!P1 STG.E.U16 desc[UR8][R10.64], R3 ;  /* 0x000000030a009986 */ /* 0x0083e8000c101508 */
[----:B------:R-:W2:Y:S04]  /*0500*/  @!P0 LDG.E.U16 R25, desc[UR8][R4.64+0x2] ;  /* 0x0000020804198981 */ /* 0x000ea8000c1e1500 */
[----:B------:R-:W3:Y:S01]  /*0510*/  @!P0 LDG.E.U16 R23, desc[UR8][R16.64+0x2] ;  /* 0x0000020810178981 */ /* 0x000ee2000c1e1500 */
[----:B------:R-:W-:-:S05]  /*0520*/  VIADD R19, R2, 0x2 ;  /* 0x0000000202137836 */ /* 0x000fca0000000000 */
[----:B------:R-:W-:-:S04]  /*0530*/  VIADDMNMX.U32 R19, R6, R19, R19, !PT ;  /* 0x0000001306137246 */ /* 0x000fc80007800013 */
[----:B------:R-:W-:-:S04]  /*0540*/  ISETP.GE.U32.AND P1, PT, R19, R14, PT ;  /* 0x0000000e1300720c */ /* 0x000fc80003f26070 */
[----:B------:R-:W-:-:S13]  /*0550*/  ISETP.EQ.OR P1, PT, R6, RZ, P1 ;  /* 0x000000ff0600720c */ /* 0x000fda0000f22670 */
[----:B------:R-:W-:Y:S01]  /*0560*/  @!P1 IMAD.WIDE R18, R6, 0x2, R16 ;  /* 0x0000000206129825 */ /* 0x000fe200078e0210 */
[----:B--2---:R2:W-:Y:S04]  /*0570*/  @!P0 STG.E.U16 desc[UR8][R16.64+0x2], R25 ;  /* 0x0000021910008986 */ /* 0x0045e8000c101508 */
[----:B---3--:R2:W-:Y:S04]  /*0580*/  @!P0 STG.E.U16 desc[UR8][R4.64+0x2], R23 ;  /* 0x0000021704008986 */ /* 0x0085e8000c101508 */
[----:B0-----:R-:W3:Y:S04]  /*0590*/  @!P1 LDG.E.U16 R9, desc[UR8][R18.64+0x4] ;  /* 0x0000040812099981 */ /* 0x001ee8000c1e1500 */
[----:B-1----:R-:W4:Y:S01]  /*05a0*/  @!P1 LDG.E.U16 R3, desc[UR8][R16.64+0x4] ;  /* 0x0000040810039981 */ /* 0x002f22000c1e1500 */
[----:B------:R-:W-:-:S02]  /*05b0*/  VIADD R2, R2, 0x3 ;  /* 0x0000000302027836 */ /* 0x000fc40000000000 */
[----:B------:R-:W-:-:S03]  /*05c0*/  VIADD R15, R15, 0x4 ;  /* 0x000000040f0f7836 */ /* 0x000fc60000000000 */
[----:B------:R-:W-:-:S04]  /*05d0*/  VIADDMNMX.U32 R11, R7, R2, R2, !PT ;  /* 0x00000002070b7246 */ /* 0x000fc80007800002 */
[----:B------:R-:W-:-:S04]  /*05e0*/  ISETP.GE.U32.AND P0, PT, R11, R14, PT ;  /* 0x0000000e0b00720c */ /* 0x000fc80003f06070 */
[----:B------:R-:W-:Y:S01]  /*05f0*/  ISETP.EQ.OR P0, PT, R7, RZ, P0 ;  /* 0x000000ff0700720c */ /* 0x000fe20000702670 */
[----:B---3--:R2:W-:Y:S04]  /*0600*/  @!P1 STG.E.U16 desc[UR8][R16.64+0x4], R9 ;  /* 0x0000040910009986 */ /* 0x0085e8000c101508 */
[----:B----4-:R2:W-:Y:S01]  /*0610*/  @!P1 STG.E.U16 desc[UR8][R18.64+0x4], R3 ;  /* 0x0000040312009986 */ /* 0x0105e2000c101508 */
[----:B------:R-:W-:-:S07]  /*0620*/  ISETP.NE.AND P1, PT, R15, R12, PT ;  /* 0x0000000c0f00720c */ /* 0x000fce0003f25270 */
[----:B------:R-:W-:Y:S06]  /*0630*/  @P0 BRA `(.L_x_4) ;  /* 0x0000000000140947 */ /* 0x000fec0003800000 */
[----:B--2---:R-:W-:Y:S01]  /*0640*/  IMAD.WIDE R2, R7, 0x2, R16 ;  /* 0x0000000207027825 */ /* 0x004fe200078e0210 */
[----:B------:R-:W2:Y:S04]  /*0650*/  LDG.E.U16 R5, desc[UR8][R16.64+0x6] ;  /* 0x0000060810057981 */ /* 0x000ea8000c1e1500 */
[----:B------:R-:W3:Y:S04]  /*0660*/  LDG.E.U16 R7, desc[UR8][R2.64+0x6] ;  /* 0x0000060802077981 */ /* 0x000ee8000c1e1500 */
[----:B---3--:R0:W-:Y:S04]  /*0670*/  STG.E.U16 desc[UR8][R16.64+0x6], R7 ;  /* 0x0000060710007986 */ /* 0x0081e8000c101508 */
[----:B--2---:R0:W-:Y:S02]  /*0680*/  STG.E.U16 desc[UR8][R2.64+0x6], R5 ;  /* 0x0000060502007986 */ /* 0x0041e4000c101508 */
.L_x_4:
[----:B------:R-:W-:Y:S05]  /*0690*/  @P1 BRA `(.L_x_5) ;  /* 0xfffffffc001c1947 */ /* 0x000fea000383ffff */
.L_x_3:
[----:B------:R-:W-:-:S13]  /*06a0*/  ISETP.NE.AND P0, PT, R0, RZ, PT ;  /* 0x000000ff0000720c */ /* 0x000fda0003f05270 */
[----:B------:R-:W-:Y:S05]  /*06b0*/  @!P0 EXIT ;  /* 0x000000000000894d */ /* 0x000fea0003800000 */
[----:B0-2---:R-:W0:Y:S01]  /*06c0*/  S2R R3, SR_CgaCtaId ;  /* 0x0000000000037919 */ /* 0x005e220000008800 */
[----:B------:R-:W1:Y:S01]  /*06d0*/  LDC R14, c[0x0][0x388] ;  /* 0x0000e200ff0e7b82 */ /* 0x000e620000000800 */
[----:B------:R-:W-:Y:S01]  /*06e0*/  MOV R2, 0x400 ;  /* 0x0000040000027802 */ /* 0x000fe20000000f00 */
[----:B------:R-:W-:Y:S02]  /*06f0*/  IMAD.MOV R10, RZ, RZ, -R0 ;  /* 0x000000ffff0a7224 */ /* 0x000fe400078e0a00 */
[----:B------:R-:W-:Y:S01]  /*0700*/  VIADD R11, R12, UR4 ;  /* 0x000000040c0b7c36 */ /* 0x000fe20008000000 */
[----:B0-----:R-:W-:-:S05]  /*0710*/  LEA R3, R3, R2, 0x18 ;  /* 0x0000000203037211 */ /* 0x001fca00078ec0ff */
[----:B------:R-:W-:-:S07]  /*0720*/  IMAD R0, R12, 0x4, R3 ;  /* 0x000000040c007824 */ /* 0x000fce00078e0203 */
.L_x_6:
[----:B------:R-:W0:Y:S02]  /*0730*/  LDS R2, [R0] ;  /* 0x0000000000027984 */ /* 0x000e240000000800 */
[----:B0-----:R-:W-:-:S05]  /*0740*/  IMAD.IADD R4, R2, 0x1, R11 ;  /* 0x0000000102047824 */ /* 0x001fca00078e020b */
[----:B------:R-:W-:-:S04]  /*0750*/  VIMNMX.U32 R3, PT, PT, R4, R11, !PT ;  /* 0x0000000b04037248 */ /* 0x000fc80007fe0000 */
[----:B-1----:R-:W-:-:S04]  /*0760*/  ISETP.GE.U32.AND P0, PT, R3, R14, PT ;  /* 0x0000000e0300720c */ /* 0x002fc80003f06070 */
[----:B------:R-:W-:-:S13]  /*0770*/  ISETP.EQ.OR P0, PT, R2, RZ, P0 ;  /* 0x000000ff0200720c */ /* 0x000fda0000702670 */
[----:B------:R-:W0:Y:S01]  /*0780*/  @!P0 LDC R6, c[0x0][0x390] ;  /* 0x0000e400ff068b82 */ /* 0x000e220000000800 */
[--C-:B------:R-:W-:Y:S01]  /*0790*/  @!P0 SHF.R.S32.HI R3, RZ, 0x1f, R11.reuse ;  /* 0x0000001fff038819 */ /* 0x100fe2000001140b */
[----:B------:R-:W-:Y:S01]  /*07a0*/  @!P0 IMAD.MOV.U32 R2, RZ, RZ, R11 ;  /* 0x000000ffff028224 */ /* 0x000fe200078e000b */
[----:B------:R-:W-:-:S05]  /*07b0*/  @!P0 SHF.R.S32.HI R5, RZ, 0x1f, R4 ;  /* 0x0000001fff058819 */ /* 0x000fca0000011404 */
[----:B------:R-:W1:Y:S01]  /*07c0*/  @!P0 LDC.64 R8, c[0x0][0x380] ;  /* 0x0000e000ff088b82 */ /* 0x000e620000000a00 */
[----:B0-----:R-:W-:-:S04]  /*07d0*/  @!P0 IMAD.WIDE R2, R13, R6, R2 ;  /* 0x000000060d028225 */ /* 0x001fc800078e0202 */
[----:B------:R-:W-:Y:S01]  /*07e0*/  @!P0 IMAD.WIDE R6, R13, R6, R4 ;  /* 0x000000060d068225 */ /* 0x000fe200078e0204 */
[-C--:B-1----:R-:W-:Y:S02]  /*07f0*/  @!P0 LEA R4, P1, R2, R8.reuse, 0x1 ;  /* 0x0000000802048211 */ /* 0x082fe400078208ff */
[----:B------:R-:W-:Y:S02]  /*0800*/  @!P0 LEA R8, P2, R6, R8, 0x1 ;  /* 0x0000000806088211 */ /* 0x000fe400078408ff */
[-C--:B------:R-:W-:Y:S02]  /*0810*/  @!P0 LEA.HI.X R5, R2, R9.reuse, R3, 0x1, P1 ;  /* 0x0000000902058211 */ /* 0x080fe400008f0c03 */
[----:B------:R-:W-:-:S03]  /*0820*/  @!P0 LEA.HI.X R9, R6, R9, R7, 0x1, P2 ;  /* 0x0000000906098211 */ /* 0x000fc600010f0c07 */
[----:B------:R-:W2:Y:S04]  /*0830*/  @!P0 LDG.E.U16 R3, desc[UR8][R4.64] ;  /* 0x0000000804038981 */ /* 0x000ea8000c1e1500 */
[----:B------:R-:W3:Y:S01]  /*0840*/  @!P0 LDG.E.U16 R7, desc[UR8][R8.64] ;  /* 0x0000000808078981 */ /* 0x000ee2000c1e1500 */
[----:B------:R-:W-:Y:S02]  /*0850*/  VIADD R10, R10, 0x1 ;  /* 0x000000010a0a7836 */ /* 0x000fe40000000000 */
[----:B------:R-:W-:Y:S02]  /*0860*/  VIADD R0, R0, 0x4 ;  /* 0x0000000400007836 */ /* 0x000fe40000000000 */
[----:B------:R-:W-:Y:S01]  /*0870*/  VIADD R11, R11, 0x1 ;  /* 0x000000010b0b7836 */ /* 0x000fe20000000000 */
[----:B---3--:R0:W-:Y:S04]  /*0880*/  @!P0 STG.E.U16 desc[UR8][R4.64], R7 ;  /* 0x0000000704008986 */ /* 0x0081e8000c101508 */
[----:B--2---:R0:W-:Y:S01]  /*0890*/  @!P0 STG.E.U16 desc[UR8][R8.64], R3 ;  /* 0x0000000308008986 */ /* 0x0041e2000c101508 */
[----:B------:R-:W-:-:S13]  /*08a0*/  ISETP.NE.AND P0, PT, R10, RZ, PT ;  /* 0x000000ff0a00720c */ /* 0x000fda0003f05270 */
[----:B0-----:R-:W-:Y:S05]  /*08b0*/  @P0 BRA `(.L_x_6) ;  /* 0xfffffffc009c0947 */ /* 0x001fea000383ffff */
[----:B------:R-:W-:Y:S05]  /*08c0*/  EXIT ;  /* 0x000000000000794d */ /* 0x000fea0003800000 */
.L_x_7:
[----:B------:R-:W-:-:S00]  /*08d0*/  BRA `(.L_x_7) ;  /* 0xfffffffc00fc7947 */ /* 0x000fc0000383ffff */
[----:B------:R-:W-:-:S00]  /*08e0*/  NOP ;  /* 0x0000000000007918 */ /* 0x000fc00000000000 */
        /* <DEDUP_REMOVED lines=9> */
.L_x_8:


//--------------------- .nv.shared._Z22batch_swap_rows_kernelP6__halfiiiiiPKi --------------------------
	.section	.nv.shared._Z22batch_swap_rows_kernelP6__halfiiiiiPKi,"aw",@nobits
	.sectionflags	@""
	.align	16
	.zero		1024


//--------------------- .nv.shared.reserved.0     --------------------------
	.section	.nv.shared.reserved.0,"aw",@nobits
	.weak		__nv_reservedSMEM_offset_0_alias
	.size		__nv_reservedSMEM_offset_0_alias, 0, 64
	.other		__nv_reservedSMEM_offset_0_alias,@"STO_CUDA_RESERVED_SHARED STV_DEFAULT"
__nv_reservedSMEM_offset_0_alias:
	.zero		0
	.zero		64


//--------------------- .nv.constant0._Z22batch_swap_rows_kernelP6__halfiiiiiPKi --------------------------
	.section	.nv.constant0._Z22batch_swap_rows_kernelP6__halfiiiiiPKi,"a",@progbits
	.sectionflags	@""
	.align	4
.nv.constant0._Z22batch_swap_rows_kernelP6__halfiiiiiPKi:
	.zero		936


//--------------------- SYMBOLS --------------------------

	.type		.nv.reservedSmem.offset0,@object
	.size		.nv.reservedSmem.offset0,0x4
	.type		.nv.reservedSmem.cap,@object
	.size		.nv.reservedSmem.cap,0x4
